	.headerflags	@"EF_CUDA_TEXMODE_UNIFIED EF_CUDA_64BIT_ADDRESS EF_CUDA_ACCELERATORS EF_CUDA_SM90 EF_CUDA_VIRTUAL_SM(EF_CUDA_SM90)"
	.elftype	@"ET_EXEC"


//--------------------- .nv.info                  --------------------------
	.section	.nv.info,"",@"SHT_CUDA_INFO"
	.align	4


	//----- nvinfo : EIATTR_REGCOUNT
	.align		4
        /*0000*/ 	.byte	0x04, 0x2f
        /*0002*/ 	.short	(.L_3 - .L_2)
	.align		4
.L_2:
        /*0004*/ 	.word	index@(triton_poi_fused__native_batch_norm_legit_no_training_relu_39)
        /*0008*/ 	.word	0x00000020


	//----- nvinfo : EIATTR_MIN_STACK_SIZE
	.align		4
.L_3:
        /*000c*/ 	.byte	0x04, 0x12
        /*000e*/ 	.short	(.L_5 - .L_4)
	.align		4
.L_4:
        /*0010*/ 	.word	index@(triton_poi_fused__native_batch_norm_legit_no_training_relu_39)
        /*0014*/ 	.word	0x00000000


	//----- nvinfo : EIATTR_FRAME_SIZE
	.align		4
.L_5:
        /*0018*/ 	.byte	0x04, 0x11
        /*001a*/ 	.short	(.L_7 - .L_6)
	.align		4
.L_6:
        /*001c*/ 	.word	index@(triton_poi_fused__native_batch_norm_legit_no_training_relu_39)
        /*0020*/ 	.word	0x00000000


	//----- nvinfo : EIATTR_MIN_STACK_SIZE
	.align		4
.L_7:
        /*0024*/ 	.byte	0x04, 0x12
        /*0026*/ 	.short	(.L_9 - .L_8)
	.align		4
.L_8:
        /*0028*/ 	.word	index@(triton_poi_fused__native_batch_norm_legit_no_training_relu_39)
        /*002c*/ 	.word	0x00000000
.L_9:


//--------------------- .nv.info.triton_poi_fused__native_batch_norm_legit_no_training_relu_39 --------------------------
	.section	.nv.info.triton_poi_fused__native_batch_norm_legit_no_training_relu_39,"",@"SHT_CUDA_INFO"
	.sectionflags	@""
	.align	4


	//----- nvinfo : EIATTR_CUDA_API_VERSION
	.align		4
        /*0000*/ 	.byte	0x04, 0x37
        /*0002*/ 	.short	(.L_11 - .L_10)
.L_10:
        /*0004*/ 	.word	0x0000007c


	//----- nvinfo : EIATTR_KPARAM_INFO
	.align		4
.L_11:
        /*0008*/ 	.byte	0x04, 0x17
        /*000a*/ 	.short	(.L_13 - .L_12)
.L_12:
        /*000c*/ 	.word	0x00000000
        /*0010*/ 	.short	0x0006
        /*0012*/ 	.short	0x0030
        /*0014*/ 	.byte	0x00, 0xf0, 0x11, 0x00


	//----- nvinfo : EIATTR_KPARAM_INFO
	.align		4
.L_13:
        /*0018*/ 	.byte	0x04, 0x17
        /*001a*/ 	.short	(.L_15 - .L_14)
.L_14:
        /*001c*/ 	.word	0x00000000
        /*0020*/ 	.short	0x0005
        /*0022*/ 	.short	0x0028
        /*0024*/ 	.byte	0x00, 0xf4, 0x21, 0x00


	//----- nvinfo : EIATTR_KPARAM_INFO
	.align		4
.L_15:
        /*0028*/ 	.byte	0x04, 0x17
        /*002a*/ 	.short	(.L_17 - .L_16)
.L_16:
        /*002c*/ 	.word	0x00000000
        /*0030*/ 	.short	0x0004
        /*0032*/ 	.short	0x0020
        /*0034*/ 	.byte	0x00, 0xf4, 0x21, 0x00


	//----- nvinfo : EIATTR_KPARAM_INFO
	.align		4
.L_17:
        /*0038*/ 	.byte	0x04, 0x17
        /*003a*/ 	.short	(.L_19 - .L_18)
.L_18:
        /*003c*/ 	.word	0x00000000
        /*0040*/ 	.short	0x0003
        /*0042*/ 	.short	0x0018
        /*0044*/ 	.byte	0x00, 0xf4, 0x21, 0x00


	//----- nvinfo : EIATTR_KPARAM_INFO
	.align		4
.L_19:
        /*0048*/ 	.byte	0x04, 0x17
        /*004a*/ 	.short	(.L_21 - .L_20)
.L_20:
        /*004c*/ 	.word	0x00000000
        /*0050*/ 	.short	0x0002
        /*0052*/ 	.short	0x0010
        /*0054*/ 	.byte	0x00, 0xf4, 0x21, 0x00


	//----- nvinfo : EIATTR_KPARAM_INFO
	.align		4
.L_21:
        /*0058*/ 	.byte	0x04, 0x17
        /*005a*/ 	.short	(.L_23 - .L_22)
.L_22:
        /*005c*/ 	.word	0x00000000
        /*0060*/ 	.short	0x0001
        /*0062*/ 	.short	0x0008
        /*0064*/ 	.byte	0x00, 0xf4, 0x21, 0x00


	//----- nvinfo : EIATTR_KPARAM_INFO
	.align		4
.L_23:
        /*0068*/ 	.byte	0x04, 0x17
        /*006a*/ 	.short	(.L_25 - .L_24)
.L_24:
        /*006c*/ 	.word	0x00000000
        /*0070*/ 	.short	0x0000
        /*0072*/ 	.short	0x0000
        /*0074*/ 	.byte	0x00, 0xf4, 0x21, 0x00


	//----- nvinfo : EIATTR_SPARSE_MMA_MASK
	.align		4
.L_25:
        /*0078*/ 	.byte	0x03, 0x50
        /*007a*/ 	.short	0x0000


	//----- nvinfo : EIATTR_MAXREG_COUNT
	.align		4
        /*007c*/ 	.byte	0x03, 0x1b
        /*007e*/ 	.short	0x00ff


	//----- nvinfo : EIATTR_EXIT_INSTR_OFFSETS
	.align		4
        /*0080*/ 	.byte	0x04, 0x1c
        /*0082*/ 	.short	(.L_27 - .L_26)


	//   ....[0]....
.L_26:
        /*0084*/ 	.word	0x00000ba0


	//   ....[1]....
        /*0088*/ 	.word	0x00000bc0


	//----- nvinfo : EIATTR_REQNTID
	.align		4
.L_27:
        /*008c*/ 	.byte	0x04, 0x10
        /*008e*/ 	.short	(.L_29 - .L_28)
.L_28:
        /*0090*/ 	.word	0x00000080
        /*0094*/ 	.word	0x00000001
        /*0098*/ 	.word	0x00000001


	//----- nvinfo : EIATTR_CBANK_PARAM_SIZE
	.align		4
.L_29:
        /*009c*/ 	.byte	0x03, 0x19
        /*009e*/ 	.short	0x0034


	//----- nvinfo : EIATTR_PARAM_CBANK
	.align		4
        /*00a0*/ 	.byte	0x04, 0x0a
        /*00a2*/ 	.short	(.L_31 - .L_30)
	.align		4
.L_30:
        /*00a4*/ 	.word	index@(.nv.constant0.triton_poi_fused__native_batch_norm_legit_no_training_relu_39)
        /*00a8*/ 	.short	0x0210
        /*00aa*/ 	.short	0x0034


	//----- nvinfo : EIATTR_SW_WAR
	.align		4
.L_31:
        /*00ac*/ 	.byte	0x04, 0x36
        /*00ae*/ 	.short	(.L_33 - .L_32)
.L_32:
        /*00b0*/ 	.word	0x00000008
.L_33:


//--------------------- .nv.callgraph             --------------------------
	.section	.nv.callgraph,"",@"SHT_CUDA_CALLGRAPH"
	.align	4
	.sectionentsize	8
	.align		4
        /*0000*/ 	.word	0x00000000
	.align		4
        /*0004*/ 	.word	0xffffffff
	.align		4
        /*0008*/ 	.word	0x00000000
	.align		4
        /*000c*/ 	.word	0xfffffffe
	.align		4
        /*0010*/ 	.word	0x00000000
	.align		4
        /*0014*/ 	.word	0xfffffffd
	.align		4
        /*0018*/ 	.word	0x00000000
	.align		4
        /*001c*/ 	.word	0xfffffffc


//--------------------- .nv.constant4             --------------------------
	.section	.nv.constant4,"a",@progbits
	.align	8
	.align		8
.nv.constant4:
        /*0000*/ 	.dword	_$_str
	.align		8
        /*0008*/ 	.dword	_$_str_$_2


//--------------------- .text.triton_poi_fused__native_batch_norm_legit_no_training_relu_39 --------------------------
	.section	.text.triton_poi_fused__native_batch_norm_legit_no_training_relu_39,"ax",@progbits
	.align	128
        .global         triton_poi_fused__native_batch_norm_legit_no_training_relu_39
        .type           triton_poi_fused__native_batch_norm_legit_no_training_relu_39,@function
        .size           triton_poi_fused__native_batch_norm_legit_no_training_relu_39,(.L_x_1 - triton_poi_fused__native_batch_norm_legit_no_training_relu_39)
        .other          triton_poi_fused__native_batch_norm_legit_no_training_relu_39,@"STO_CUDA_ENTRY STV_DEFAULT"
triton_poi_fused__native_batch_norm_legit_no_training_relu_39:
.text.triton_poi_fused__native_batch_norm_legit_no_training_relu_39:
[----:B------:R-:W0:Y:S02]  /*0000*/  LDC R1, c[0x0][0x28] ;  /* 0x00000a00ff017b82 */ /* 0x000e240000000800 */
[----:B------:R-:W1:Y:S01]  /*0010*/  S2R R0, SR_TID.X ;  /* 0x0000000000007919 */ /* 0x000e620000002100 */
[----:B------:R-:W2:Y:S01]  /*0020*/  LDC.64 R28, c[0x0][0x210] ;  /* 0x00008400ff1c7b82 */ /* 0x000ea20000000a00 */
[----:B------:R-:W-:Y:S02]  /*0030*/  CS2R R4, SRZ ;  /* 0x0000000000047805 */ /* 0x000fe4000001ff00 */
[----:B------:R-:W-:Y:S01]  /*0040*/  CS2R R6, SRZ ;  /* 0x0000000000067805 */ /* 0x000fe2000001ff00 */
[----:B------:R-:W3:Y:S01]  /*0050*/  S2R R3, SR_CTAID.X ;  /* 0x0000000000037919 */ /* 0x000ee20000002500 */
[----:B------:R-:W-:Y:S02]  /*0060*/  CS2R R8, SRZ ;  /* 0x0000000000087805 */ /* 0x000fe4000001ff00 */
[----:B------:R-:W-:Y:S01]  /*0070*/  CS2R R10, SRZ ;  /* 0x00000000000a7805 */ /* 0x000fe2000001ff00 */
[----:B------:R-:W-:Y:S01]  /*0080*/  ULDC.64 UR4, c[0x0][0x208] ;  /* 0x0000820000047ab9 */ /* 0x000fe20000000a00 */
[----:B------:R-:W4:Y:S08]  /*0090*/  LDC.64 R20, c[0x0][0x218] ;  /* 0x00008600ff147b82 */ /* 0x000f300000000a00 */
[----:B------:R-:W5:Y:S01]  /*00a0*/  LDC.64 R26, c[0x0][0x220] ;  /* 0x00008800ff1a7b82 */ /* 0x000f620000000a00 */
[----:B-1----:R-:W-:-:S04]  /*00b0*/  SHF.L.U32 R0, R0, 0x2, RZ ;  /* 0x0000000200007819 */ /* 0x002fc800000006ff */
[----:B------:R-:W-:-:S04]  /*00c0*/  LOP3.LUT R0, R0, 0x1fc, RZ, 0xc0, !PT ;  /* 0x000001fc00007812 */ /* 0x000fc800078ec0ff */
[----:B---3--:R-:W-:-:S04]  /*00d0*/  LEA R0, R3, R0, 0xa ;  /* 0x0000000003007211 */ /* 0x008fc800078e50ff */
[C---:B------:R-:W-:Y:S01]  /*00e0*/  ISETP.GE.AND P1, PT, R0.reuse, 0x8ca00, PT ;  /* 0x0008ca000000780c */ /* 0x040fe20003f26270 */
[----:B------:R-:W-:-:S04]  /*00f0*/  IMAD.HI R2, R0, 0x66666667, RZ ;  /* 0x6666666700027827 */ /* 0x000fc800078e02ff */
[----:B--2---:R-:W-:Y:S01]  /*0100*/  IMAD.WIDE R28, R0, 0x4, R28 ;  /* 0x00000004001c7825 */ /* 0x004fe200078e021c */
[----:B------:R-:W-:-:S04]  /*0110*/  SHF.R.U32.HI R3, RZ, 0x1f, R2 ;  /* 0x0000001fff037819 */ /* 0x000fc80000011602 */
[----:B------:R-:W-:-:S03]  /*0120*/  LEA.HI.SX32 R3, R2, R3, 0x1a ;  /* 0x0000000302037211 */ /* 0x000fc600078fd2ff */
[----:B------:R-:W2:Y:S02]  /*0130*/  @!P1 LDG.E.128 R8, desc[UR4][R28.64] ;  /* 0x000000041c089981 */ /* 0x000ea4000c1e1d00 */
[----:B------:R-:W-:-:S04]  /*0140*/  IMAD R2, R3, -0xa0, R0 ;  /* 0xffffff6003027824 */ /* 0x000fc800078e0200 */
[----:B----4-:R-:W-:-:S05]  /*0150*/  IMAD.WIDE R12, R2, 0x4, R20 ;  /* 0x00000004020c7825 */ /* 0x010fca00078e0214 */
[----:B------:R1:W2:Y:S01]  /*0160*/  @!P1 LDG.E.EL.128 R4, desc[UR4][R12.64] ;  /* 0x000000040c049981 */ /* 0x0002a2000c2e1d00 */
[----:B------:R-:W-:-:S05]  /*0170*/  IADD3 R3, R0, 0x200, RZ ;  /* 0x0000020000037810 */ /* 0x000fca0007ffe0ff */
[----:B------:R-:W-:-:S05]  /*0180*/  IMAD.HI R14, R3, 0x66666667, RZ ;  /* 0x66666667030e7827 */ /* 0x000fca00078e02ff */
[----:B------:R-:W-:-:S04]  /*0190*/  SHF.R.U32.HI R15, RZ, 0x1f, R14 ;  /* 0x0000001fff0f7819 */ /* 0x000fc8000001160e */
[----:B------:R-:W-:Y:S02]  /*01a0*/  LEA.HI.SX32 R14, R14, R15, 0x1a ;  /* 0x0000000f0e0e7211 */ /* 0x000fe400078fd2ff */
[----:B------:R-:W-:Y:S02]  /*01b0*/  ISETP.GE.AND P0, PT, R3, 0x8ca00, PT ;  /* 0x0008ca000300780c */ /* 0x000fe40003f06270 */
[----:B-1----:R-:W-:Y:S01]  /*01c0*/  CS2R R12, SRZ ;  /* 0x00000000000c7805 */ /* 0x002fe2000001ff00 */
[----:B------:R-:W-:Y:S01]  /*01d0*/  IMAD R3, R14, -0xa0, R3 ;  /* 0xffffff600e037824 */ /* 0x000fe200078e0203 */
[----:B------:R-:W-:Y:S02]  /*01e0*/  CS2R R14, SRZ ;  /* 0x00000000000e7805 */ /* 0x000fe4000001ff00 */
[----:B------:R-:W-:Y:S02]  /*01f0*/  CS2R R16, SRZ ;  /* 0x0000000000107805 */ /* 0x000fe4000001ff00 */
[----:B------:R-:W-:Y:S01]  /*0200*/  CS2R R18, SRZ ;  /* 0x0000000000127805 */ /* 0x000fe2000001ff00 */
[----:B------:R-:W-:Y:S01]  /*0210*/  IMAD.WIDE R24, R3, 0x4, R20 ;  /* 0x0000000403187825 */ /* 0x000fe200078e0214 */
[----:B------:R-:W-:-:S02]  /*0220*/  CS2R R20, SRZ ;  /* 0x0000000000147805 */ /* 0x000fc4000001ff00 */
[----:B------:R-:W-:Y:S02]  /*0230*/  CS2R R22, SRZ ;  /* 0x0000000000167805 */ /* 0x000fe4000001ff00 */
[----:B------:R1:W3:Y:S04]  /*0240*/  @!P0 LDG.E.EL.128 R16, desc[UR4][R24.64] ;  /* 0x0000000418108981 */ /* 0x0002e8000c2e1d00 */
[----:B------:R-:W3:Y:S01]  /*0250*/  @!P0 LDG.E.128 R20, desc[UR4][R28.64+0x800] ;  /* 0x000800041c148981 */ /* 0x000ee2000c1e1d00 */
[----:B-1----:R-:W-:Y:S01]  /*0260*/  CS2R R24, SRZ ;  /* 0x0000000000187805 */ /* 0x002fe2000001ff00 */
[----:B--2---:R-:W-:Y:S01]  /*0270*/  FADD R4, -R4, R8 ;  /* 0x0000000804047221 */ /* 0x004fe20000000100 */
[----:B------:R-:W-:Y:S01]  /*0280*/  FADD R5, -R5, R9 ;  /* 0x0000000905057221 */ /* 0x000fe20000000100 */
[----:B-----5:R-:W-:-:S05]  /*0290*/  IMAD.WIDE R8, R2, 0x4, R26 ;  /* 0x0000000402087825 */ /* 0x020fca00078e021a */
[----:B------:R1:W2:Y:S02]  /*02a0*/  @!P1 LDG.E.EL.128 R12, desc[UR4][R8.64] ;  /* 0x00000004080c9981 */ /* 0x0002a4000c2e1d00 */
[----:B-1----:R-:W-:Y:S01]  /*02b0*/  IMAD.WIDE R8, R3, 0x4, R26 ;  /* 0x0000000403087825 */ /* 0x002fe200078e021a */
[----:B------:R-:W-:-:S06]  /*02c0*/  CS2R R26, SRZ ;  /* 0x00000000001a7805 */ /* 0x000fcc000001ff00 */
[----:B------:R-:W4:Y:S01]  /*02d0*/  @!P0 LDG.E.EL.128 R24, desc[UR4][R8.64] ;  /* 0x0000000408188981 */ /* 0x000f22000c2e1d00 */
[----:B------:R-:W-:Y:S01]  /*02e0*/  FADD R6, -R6, R10 ;  /* 0x0000000a06067221 */ /* 0x000fe20000000100 */
[----:B---3--:R-:W-:Y:S01]  /*02f0*/  FADD R17, -R17, R21 ;  /* 0x0000001511117221 */ /* 0x008fe20000000100 */
[----:B------:R-:W-:Y:S01]  /*0300*/  HFMA2.MMA R21, -RZ, RZ, 1.625, 0 ;  /* 0x3e800000ff157435 */ /* 0x000fe200000001ff */
[----:B------:R-:W-:Y:S01]  /*0310*/  FADD R28, -R19, R23 ;  /* 0x00000017131c7221 */ /* 0x000fe20000000100 */
[----:B------:R-:W-:Y:S01]  /*0320*/  FADD R7, -R7, R11 ;  /* 0x0000000b07077221 */ /* 0x000fe20000000100 */
[----:B------:R-:W-:Y:S01]  /*0330*/  FADD R16, -R16, R20 ;  /* 0x0000001410107221 */ /* 0x000fe20000000100 */
[----:B------:R-:W-:Y:S01]  /*0340*/  FADD R18, -R18, R22 ;  /* 0x0000001612127221 */ /* 0x000fe20000000100 */
[----:B--2---:R-:W-:Y:S01]  /*0350*/  FADD R10, R12, 9.9999997473787516356e-06 ;  /* 0x3727c5ac0c0a7421 */ /* 0x004fe20000000000 */
[----:B------:R-:W-:-:S05]  /*0360*/  FADD R12, R13, 9.9999997473787516356e-06 ;  /* 0x3727c5ac0d0c7421 */ /* 0x000fca0000000000 */
[----:B------:R-:W1:Y:S01]  /*0370*/  MUFU.SQRT R10, R10 ;  /* 0x0000000a000a7308 */ /* 0x000e620000002000 */
[----:B------:R-:W-:Y:S01]  /*0380*/  FADD R13, R14, 9.9999997473787516356e-06 ;  /* 0x3727c5ac0e0d7421 */ /* 0x000fe20000000000 */
[----:B------:R-:W-:-:S06]  /*0390*/  FADD R14, R15, 9.9999997473787516356e-06 ;  /* 0x3727c5ac0f0e7421 */ /* 0x000fcc0000000000 */
[----:B------:R-:W2:Y:S08]  /*03a0*/  MUFU.SQRT R12, R12 ;  /* 0x0000000c000c7308 */ /* 0x000eb00000002000 */
[----:B------:R-:W3:Y:S01]  /*03b0*/  MUFU.SQRT R13, R13 ;  /* 0x0000000d000d7308 */ /* 0x000ee20000002000 */
[C---:B-1----:R-:W-:Y:S01]  /*03c0*/  FSETP.GT.AND P4, PT, R10.reuse, 8.50705917302346158658e+37, PT ;  /* 0x7e8000000a00780b */ /* 0x042fe20003f84000 */
[----:B----4-:R-:W-:Y:S01]  /*03d0*/  FADD R25, R25, 9.9999997473787516356e-06 ;  /* 0x3727c5ac19197421 */ /* 0x010fe20000000000 */
[----:B------:R-:W-:-:S05]  /*03e0*/  FSETP.GEU.AND P2, PT, R10, 1.175494350822287508e-38, PT ;  /* 0x008000000a00780b */ /* 0x000fca0003f4e000 */
[----:B------:R-:W1:Y:S01]  /*03f0*/  MUFU.SQRT R14, R14 ;  /* 0x0000000e000e7308 */ /* 0x000e620000002000 */
[----:B--2---:R-:W-:Y:S01]  /*0400*/  FSETP.GT.AND P5, PT, R12, 8.50705917302346158658e+37, PT ;  /* 0x7e8000000c00780b */ /* 0x004fe20003fa4000 */
[----:B------:R-:W-:Y:S01]  /*0410*/  FADD R24, R24, 9.9999997473787516356e-06 ;  /* 0x3727c5ac18187421 */ /* 0x000fe20000000000 */
[----:B------:R-:W-:Y:S01]  /*0420*/  FADD R26, R26, 9.9999997473787516356e-06 ;  /* 0x3727c5ac1a1a7421 */ /* 0x000fe20000000000 */
[----:B------:R-:W-:Y:S02]  /*0430*/  FSEL R19, R21, 1, P4 ;  /* 0x3f80000015137808 */ /* 0x000fe40002000000 */
[----:B---3--:R-:W-:Y:S02]  /*0440*/  FSETP.GT.AND P3, PT, R13, 8.50705917302346158658e+37, PT ;  /* 0x7e8000000d00780b */ /* 0x008fe40003f64000 */
[----:B------:R-:W2:Y:S01]  /*0450*/  MUFU.SQRT R8, R25 ;  /* 0x0000001900087308 */ /* 0x000ea20000002000 */
[----:B------:R-:W-:Y:S01]  /*0460*/  @P4 FMUL R10, R10, 0.25 ;  /* 0x3e8000000a0a4820 */ /* 0x000fe20000400000 */
[----:B------:R-:W-:-:S06]  /*0470*/  FSETP.GEU.AND P4, PT, R12, 1.175494350822287508e-38, PT ;  /* 0x008000000c00780b */ /* 0x000fcc0003f8e000 */
[----:B------:R-:W3:Y:S01]  /*0480*/  MUFU.SQRT R15, R24 ;  /* 0x00000018000f7308 */ /* 0x000ee20000002000 */
[----:B-1----:R-:W-:Y:S01]  /*0490*/  FSETP.GT.AND P6, PT, R14, 8.50705917302346158658e+37, PT ;  /* 0x7e8000000e00780b */ /* 0x002fe20003fc4000 */
[----:B------:R-:W-:Y:S01]  /*04a0*/  @!P2 FMUL R10, R10, 16777216 ;  /* 0x4b8000000a0aa820 */ /* 0x000fe20000400000 */
[----:B------:R-:W-:-:S05]  /*04b0*/  @P5 FMUL R12, R12, 0.25 ;  /* 0x3e8000000c0c5820 */ /* 0x000fca0000400000 */
[----:B------:R-:W1:Y:S01]  /*04c0*/  MUFU.SQRT R11, R26 ;  /* 0x0000001a000b7308 */ /* 0x000e620000002000 */
[----:B------:R-:W-:Y:S01]  /*04d0*/  FSEL R9, R21, 1, P5 ;  /* 0x3f80000015097808 */ /* 0x000fe20002800000 */
[----:B------:R-:W-:Y:S01]  /*04e0*/  FADD R27, R27, 9.9999997473787516356e-06 ;  /* 0x3727c5ac1b1b7421 */ /* 0x000fe20000000000 */
[C---:B------:R-:W-:Y:S01]  /*04f0*/  FSETP.GEU.AND P5, PT, R13.reuse, 1.175494350822287508e-38, PT ;  /* 0x008000000d00780b */ /* 0x040fe20003fae000 */
[----:B------:R-:W-:Y:S01]  /*0500*/  @P3 FMUL R13, R13, 0.25 ;  /* 0x3e8000000d0d3820 */ /* 0x000fe20000400000 */
[----:B------:R-:W-:Y:S02]  /*0510*/  FSEL R20, R21, 1, P3 ;  /* 0x3f80000015147808 */ /* 0x000fe40001800000 */
[----:B------:R-:W-:Y:S01]  /*0520*/  FSETP.GEU.AND P3, PT, R14, 1.175494350822287508e-38, PT ;  /* 0x008000000e00780b */ /* 0x000fe20003f6e000 */
[----:B------:R-:W4:Y:S01]  /*0530*/  MUFU.RCP R10, R10 ;  /* 0x0000000a000a7308 */ /* 0x000f220000001000 */
[----:B------:R-:W-:Y:S01]  /*0540*/  @!P4 FMUL R12, R12, 16777216 ;  /* 0x4b8000000c0cc820 */ /* 0x000fe20000400000 */
[----:B------:R-:W-:Y:S01]  /*0550*/  @!P4 FMUL R9, R9, 16777216 ;  /* 0x4b8000000909c820 */ /* 0x000fe20000400000 */
[----:B--2---:R-:W-:Y:S01]  /*0560*/  FSETP.GT.AND P4, PT, R8, 8.50705917302346158658e+37, PT ;  /* 0x7e8000000800780b */ /* 0x004fe20003f84000 */
[----:B------:R-:W-:Y:S01]  /*0570*/  @!P2 FMUL R19, R19, 16777216 ;  /* 0x4b8000001313a820 */ /* 0x000fe20000400000 */
[----:B---3--:R-:W-:-:S03]  /*0580*/  FSETP.GT.AND P2, PT, R15, 8.50705917302346158658e+37, PT ;  /* 0x7e8000000f00780b */ /* 0x008fc60003f44000 */
[----:B------:R4:W2:Y:S01]  /*0590*/  MUFU.SQRT R22, R27 ;  /* 0x0000001b00167308 */ /* 0x0008a20000002000 */
[----:B------:R-:W-:Y:S01]  /*05a0*/  @P6 FMUL R14, R14, 0.25 ;  /* 0x3e8000000e0e6820 */ /* 0x000fe20000400000 */
[----:B------:R-:W-:Y:S02]  /*05b0*/  FSEL R23, R21, 1, P6 ;  /* 0x3f80000015177808 */ /* 0x000fe40003000000 */
[----:B-1----:R-:W-:Y:S01]  /*05c0*/  FSETP.GT.AND P6, PT, R11, 8.50705917302346158658e+37, PT ;  /* 0x7e8000000b00780b */ /* 0x002fe20003fc4000 */
[----:B------:R-:W-:Y:S02]  /*05d0*/  @!P3 FMUL R14, R14, 16777216 ;  /* 0x4b8000000e0eb820 */ /* 0x000fe40000400000 */
[----:B------:R-:W-:Y:S01]  /*05e0*/  @!P3 FMUL R23, R23, 16777216 ;  /* 0x4b8000001717b820 */ /* 0x000fe20000400000 */
[----:B------:R-:W-:Y:S01]  /*05f0*/  FSETP.GEU.AND P3, PT, R8, 1.175494350822287508e-38, PT ;  /* 0x008000000800780b */ /* 0x000fe20003f6e000 */
[----:B------:R-:W-:Y:S01]  /*0600*/  @!P5 FMUL R13, R13, 16777216 ;  /* 0x4b8000000d0dd820 */ /* 0x000fe20000400000 */
[----:B------:R-:W-:Y:S01]  /*0610*/  @!P5 FMUL R20, R20, 16777216 ;  /* 0x4b8000001414d820 */ /* 0x000fe20000400000 */
[----:B------:R-:W-:Y:S01]  /*0620*/  @P4 FMUL R8, R8, 0.25 ;  /* 0x3e80000008084820 */ /* 0x000fe20000400000 */
[----:B------:R-:W-:Y:S01]  /*0630*/  FSEL R26, R21, 1, P4 ;  /* 0x3f800000151a7808 */ /* 0x000fe20002000000 */
[----:B----4-:R-:W-:Y:S01]  /*0640*/  FMUL R27, R10, R19 ;  /* 0x000000130a1b7220 */ /* 0x010fe20000400000 */
[C---:B------:R-:W-:Y:S01]  /*0650*/  FSETP.GEU.AND P5, PT, R15.reuse, 1.175494350822287508e-38, PT ;  /* 0x008000000f00780b */ /* 0x040fe20003fae000 */
[----:B------:R-:W-:Y:S01]  /*0660*/  @P2 FMUL R15, R15, 0.25 ;  /* 0x3e8000000f0f2820 */ /* 0x000fe20000400000 */
[----:B--2---:R-:W-:Y:S01]  /*0670*/  FSETP.GT.AND P4, PT, R22, 8.50705917302346158658e+37, PT ;  /* 0x7e8000001600780b */ /* 0x004fe20003f84000 */
[----:B------:R-:W1:Y:S01]  /*0680*/  MUFU.RCP R14, R14 ;  /* 0x0000000e000e7308 */ /* 0x000e620000001000 */
[----:B------:R-:W-:-:S02]  /*0690*/  FSEL R19, R21, 1, P2 ;  /* 0x3f80000015137808 */ /* 0x000fc40001000000 */
[C---:B------:R-:W-:Y:S01]  /*06a0*/  FSETP.GEU.AND P2, PT, R11.reuse, 1.175494350822287508e-38, PT ;  /* 0x008000000b00780b */ /* 0x040fe20003f4e000 */
[----:B------:R-:W-:Y:S01]  /*06b0*/  @P6 FMUL R11, R11, 0.25 ;  /* 0x3e8000000b0b6820 */ /* 0x000fe20000400000 */
[----:B------:R-:W-:Y:S02]  /*06c0*/  FSEL R25, R21, 1, P6 ;  /* 0x3f80000015197808 */ /* 0x000fe40003000000 */
[C---:B------:R-:W-:Y:S01]  /*06d0*/  FSETP.GEU.AND P6, PT, R22.reuse, 1.175494350822287508e-38, PT ;  /* 0x008000001600780b */ /* 0x040fe20003fce000 */
[----:B------:R-:W2:Y:S04]  /*06e0*/  MUFU.RCP R13, R13 ;  /* 0x0000000d000d7308 */ /* 0x000ea80000001000 */
[----:B------:R-:W-:-:S04]  /*06f0*/  @P4 FMUL R22, R22, 0.25 ;  /* 0x3e80000016164820 */ /* 0x000fc80000400000 */
[----:B------:R-:W3:Y:S01]  /*0700*/  MUFU.RCP R24, R12 ;  /* 0x0000000c00187308 */ /* 0x000ee20000001000 */
[----:B-1----:R-:W-:-:S03]  /*0710*/  FMUL R23, R14, R23 ;  /* 0x000000170e177220 */ /* 0x002fc60000400000 */
[----:B------:R-:W-:Y:S01]  /*0720*/  @!P6 FMUL R22, R22, 16777216 ;  /* 0x4b8000001616e820 */ /* 0x000fe20000400000 */
[----:B------:R-:W-:Y:S01]  /*0730*/  @!P3 FMUL R8, R8, 16777216 ;  /* 0x4b8000000808b820 */ /* 0x000fe20000400000 */
[----:B--2---:R-:W-:Y:S02]  /*0740*/  FMUL R13, R13, R20 ;  /* 0x000000140d0d7220 */ /* 0x004fe40000400000 */
[----:B------:R1:W-:Y:S01]  /*0750*/  MUFU.RCP R12, R22 ;  /* 0x00000016000c7308 */ /* 0x0003e20000001000 */
[----:B------:R-:W-:Y:S01]  /*0760*/  FMUL R20, R23, R7 ;  /* 0x0000000717147220 */ /* 0x000fe20000400000 */
[----:B------:R-:W-:Y:S01]  /*0770*/  @!P2 FMUL R11, R11, 16777216 ;  /* 0x4b8000000b0ba820 */ /* 0x000fe20000400000 */
[----:B------:R-:W-:Y:S01]  /*0780*/  @!P5 FMUL R15, R15, 16777216 ;  /* 0x4b8000000f0fd820 */ /* 0x000fe20000400000 */
[----:B-1----:R-:W1:Y:S04]  /*0790*/  LDC.64 R22, c[0x0][0x228] ;  /* 0x00008a00ff167b82 */ /* 0x002e680000000a00 */
[----:B------:R2:W-:Y:S01]  /*07a0*/  MUFU.RCP R29, R8 ;  /* 0x00000008001d7308 */ /* 0x0005e20000001000 */
[----:B---3--:R-:W-:Y:S01]  /*07b0*/  FMUL R24, R24, R9 ;  /* 0x0000000918187220 */ /* 0x008fe20000400000 */
[----:B------:R-:W-:-:S02]  /*07c0*/  FMUL R13, R13, R6 ;  /* 0x000000060d0d7220 */ /* 0x000fc40000400000 */
[----:B--2---:R-:W2:Y:S04]  /*07d0*/  LDC.64 R8, c[0x0][0x230] ;  /* 0x00008c00ff087b82 */ /* 0x004ea80000000a00 */
[----:B------:R-:W3:Y:S08]  /*07e0*/  MUFU.RCP R6, R11 ;  /* 0x0000000b00067308 */ /* 0x000ef00000001000 */
[----:B------:R-:W4:Y:S01]  /*07f0*/  MUFU.RCP R10, R15 ;  /* 0x0000000f000a7308 */ /* 0x000f220000001000 */
[----:B------:R-:W-:Y:S01]  /*0800*/  @!P2 FMUL R25, R25, 16777216 ;  /* 0x4b8000001919a820 */ /* 0x000fe20000400000 */
[----:B------:R-:W-:Y:S01]  /*0810*/  @!P5 FMUL R19, R19, 16777216 ;  /* 0x4b8000001313d820 */ /* 0x000fe20000400000 */
[----:B------:R-:W-:Y:S01]  /*0820*/  FMUL R24, R24, R5 ;  /* 0x0000000518187220 */ /* 0x000fe20000400000 */
[----:B------:R-:W-:Y:S01]  /*0830*/  FMUL R27, R27, R4 ;  /* 0x000000041b1b7220 */ /* 0x000fe20000400000 */
[----:B------:R-:W-:Y:S01]  /*0840*/  CS2R R4, SRZ ;  /* 0x0000000000047805 */ /* 0x000fe2000001ff00 */
[----:B---3--:R-:W-:Y:S01]  /*0850*/  FMUL R25, R6, R25 ;  /* 0x0000001906197220 */ /* 0x008fe20000400000 */
[----:B------:R-:W-:Y:S01]  /*0860*/  CS2R R6, SRZ ;  /* 0x0000000000067805 */ /* 0x000fe2000001ff00 */
[----:B----4-:R-:W-:Y:S01]  /*0870*/  FMUL R19, R10, R19 ;  /* 0x000000130a137220 */ /* 0x010fe20000400000 */
[----:B-1----:R-:W-:-:S04]  /*0880*/  IMAD.WIDE R10, R2, 0x4, R22 ;  /* 0x00000004020a7825 */ /* 0x002fc800078e0216 */
[----:B------:R-:W-:Y:S01]  /*0890*/  IMAD.WIDE R22, R3, 0x4, R22 ;  /* 0x0000000403167825 */ /* 0x000fe200078e0216 */
[----:B------:R1:W3:Y:S03]  /*08a0*/  @!P1 LDG.E.EL.128 R4, desc[UR4][R10.64] ;  /* 0x000000040a049981 */ /* 0x0002e6000c2e1d00 */
[----:B--2---:R-:W-:-:S04]  /*08b0*/  IMAD.WIDE R14, R2, 0x4, R8 ;  /* 0x00000004020e7825 */ /* 0x004fc800078e0208 */
[----:B------:R-:W-:Y:S01]  /*08c0*/  IMAD.WIDE R2, R3, 0x4, R8 ;  /* 0x0000000403027825 */ /* 0x000fe200078e0208 */
[----:B------:R-:W-:Y:S02]  /*08d0*/  CS2R R8, SRZ ;  /* 0x0000000000087805 */ /* 0x000fe4000001ff00 */
[----:B-1----:R-:W-:-:S06]  /*08e0*/  CS2R R10, SRZ ;  /* 0x00000000000a7805 */ /* 0x002fcc000001ff00 */
[----:B------:R1:W3:Y:S01]  /*08f0*/  @!P1 LDG.E.EL.128 R8, desc[UR4][R14.64] ;  /* 0x000000040e089981 */ /* 0x0002e2000c2e1d00 */
[----:B------:R-:W-:-:S05]  /*0900*/  FSEL R21, R21, 1, P4 ;  /* 0x3f80000015157808 */ /* 0x000fca0002000000 */
[----:B------:R-:W-:-:S04]  /*0910*/  @!P6 FMUL R21, R21, 16777216 ;  /* 0x4b8000001515e820 */ /* 0x000fc80000400000 */
[----:B------:R-:W-:Y:S01]  /*0920*/  FMUL R21, R12, R21 ;  /* 0x000000150c157220 */ /* 0x000fe20000400000 */
[----:B-1----:R-:W-:-:S03]  /*0930*/  CS2R R14, SRZ ;  /* 0x00000000000e7805 */ /* 0x002fc6000001ff00 */
[----:B------:R-:W-:Y:S01]  /*0940*/  FMUL R28, R21, R28 ;  /* 0x0000001c151c7220 */ /* 0x000fe20000400000 */
[----:B---3--:R-:W-:Y:S01]  /*0950*/  FFMA R6, R13, R6, R10 ;  /* 0x000000060d067223 */ /* 0x008fe2000000000a */
[----:B------:R-:W-:Y:S01]  /*0960*/  CS2R R12, SRZ ;  /* 0x00000000000c7805 */ /* 0x000fe2000001ff00 */
[----:B------:R-:W-:Y:S01]  /*0970*/  FFMA R7, R20, R7, R11 ;  /* 0x0000000714077223 */ /* 0x000fe2000000000b */
[----:B------:R-:W-:Y:S01]  /*0980*/  CS2R R20, SRZ ;  /* 0x0000000000147805 */ /* 0x000fe2000001ff00 */
[----:B------:R-:W1:Y:S03]  /*0990*/  LDC.64 R10, c[0x0][0x238] ;  /* 0x00008e00ff0a7b82 */ /* 0x000e660000000a00 */
[----:B------:R2:W3:Y:S02]  /*09a0*/  @!P0 LDG.E.EL.128 R12, desc[UR4][R22.64] ;  /* 0x00000004160c8981 */ /* 0x0004e4000c2e1d00 */
[----:B--2---:R-:W-:-:S06]  /*09b0*/  CS2R R22, SRZ ;  /* 0x0000000000167805 */ /* 0x004fcc000001ff00 */
[----:B------:R-:W3:Y:S01]  /*09c0*/  @!P0 LDG.E.EL.128 R20, desc[UR4][R2.64] ;  /* 0x0000000402148981 */ /* 0x000ee2000c2e1d00 */
[----:B------:R-:W-:Y:S01]  /*09d0*/  @!P3 FMUL R26, R26, 16777216 ;  /* 0x4b8000001a1ab820 */ /* 0x000fe20000400000 */
[----:B------:R-:W-:Y:S01]  /*09e0*/  FFMA R5, R24, R5, R9 ;  /* 0x0000000518057223 */ /* 0x000fe20000000009 */
[----:B------:R-:W-:Y:S02]  /*09f0*/  FFMA R4, R27, R4, R8 ;  /* 0x000000041b047223 */ /* 0x000fe40000000008 */
[----:B------:R-:W-:Y:S01]  /*0a00*/  FMUL R26, R29, R26 ;  /* 0x0000001a1d1a7220 */ /* 0x000fe20000400000 */
[----:B------:R-:W-:Y:S01]  /*0a10*/  FSETP.GEU.AND P2, PT, R7, RZ, PT ;  /* 0x000000ff0700720b */ /* 0x000fe20003f4e000 */
[----:B------:R-:W-:Y:S01]  /*0a20*/  FMUL R25, R25, R18 ;  /* 0x0000001219197220 */ /* 0x000fe20000400000 */
[----:B------:R-:W-:Y:S01]  /*0a30*/  FSETP.GEU.AND P3, PT, R6, RZ, PT ;  /* 0x000000ff0600720b */ /* 0x000fe20003f6e000 */
[----:B------:R-:W-:Y:S01]  /*0a40*/  FMUL R26, R26, R17 ;  /* 0x000000111a1a7220 */ /* 0x000fe20000400000 */
[----:B------:R-:W-:Y:S01]  /*0a50*/  FSETP.GEU.AND P4, PT, R5, RZ, PT ;  /* 0x000000ff0500720b */ /* 0x000fe20003f8e000 */
[----:B------:R-:W-:Y:S01]  /*0a60*/  FMUL R19, R19, R16 ;  /* 0x0000001013137220 */ /* 0x000fe20000400000 */
[----:B------:R-:W-:Y:S01]  /*0a70*/  FSETP.GEU.AND P5, PT, R4, RZ, PT ;  /* 0x000000ff0400720b */ /* 0x000fe20003fae000 */
[----:B-1----:R-:W-:Y:S01]  /*0a80*/  IMAD.WIDE R10, R0, 0x4, R10 ;  /* 0x00000004000a7825 */ /* 0x002fe200078e020a */
[----:B------:R-:W-:-:S02]  /*0a90*/  SEL R7, R7, RZ, P2 ;  /* 0x000000ff07077207 */ /* 0x000fc40001000000 */
[----:B------:R-:W-:Y:S02]  /*0aa0*/  SEL R6, R6, RZ, P3 ;  /* 0x000000ff06067207 */ /* 0x000fe40001800000 */
[----:B------:R-:W-:Y:S02]  /*0ab0*/  SEL R5, R5, RZ, P4 ;  /* 0x000000ff05057207 */ /* 0x000fe40002000000 */
[----:B------:R-:W-:-:S05]  /*0ac0*/  SEL R4, R4, RZ, P5 ;  /* 0x000000ff04047207 */ /* 0x000fca0002800000 */
[----:B------:R1:W-:Y:S01]  /*0ad0*/  @!P1 STG.E.128 desc[UR4][R10.64], R4 ;  /* 0x000000040a009986 */ /* 0x0003e2000c101d04 */
[----:B---3--:R-:W-:Y:S01]  /*0ae0*/  FFMA R15, R28, R15, R23 ;  /* 0x0000000f1c0f7223 */ /* 0x008fe20000000017 */
[----:B------:R-:W-:Y:S01]  /*0af0*/  FFMA R14, R25, R14, R22 ;  /* 0x0000000e190e7223 */ /* 0x000fe20000000016 */
[----:B------:R-:W-:Y:S01]  /*0b00*/  FFMA R13, R26, R13, R21 ;  /* 0x0000000d1a0d7223 */ /* 0x000fe20000000015 */
[----:B------:R-:W-:Y:S02]  /*0b10*/  FFMA R12, R19, R12, R20 ;  /* 0x0000000c130c7223 */ /* 0x000fe40000000014 */
[----:B------:R-:W-:Y:S02]  /*0b20*/  FSETP.GEU.AND P1, PT, R15, RZ, PT ;  /* 0x000000ff0f00720b */ /* 0x000fe40003f2e000 */
[----:B------:R-:W-:Y:S02]  /*0b30*/  FSETP.GEU.AND P2, PT, R14, RZ, PT ;  /* 0x000000ff0e00720b */ /* 0x000fe40003f4e000 */
[----:B------:R-:W-:-:S02]  /*0b40*/  FSETP.GEU.AND P3, PT, R13, RZ, PT ;  /* 0x000000ff0d00720b */ /* 0x000fc40003f6e000 */
[----:B------:R-:W-:Y:S02]  /*0b50*/  FSETP.GEU.AND P4, PT, R12, RZ, PT ;  /* 0x000000ff0c00720b */ /* 0x000fe40003f8e000 */
[----:B------:R-:W-:Y:S02]  /*0b60*/  SEL R15, R15, RZ, P1 ;  /* 0x000000ff0f0f7207 */ /* 0x000fe40000800000 */
[----:B------:R-:W-:Y:S02]  /*0b70*/  SEL R14, R14, RZ, P2 ;  /* 0x000000ff0e0e7207 */ /* 0x000fe40001000000 */
[----:B------:R-:W-:Y:S02]  /*0b80*/  SEL R13, R13, RZ, P3 ;  /* 0x000000ff0d0d7207 */ /* 0x000fe40001800000 */
[----:B------:R-:W-:Y:S01]  /*0b90*/  SEL R12, R12, RZ, P4 ;  /* 0x000000ff0c0c7207 */ /* 0x000fe20002000000 */
[----:B-1----:R-:W-:Y:S06]  /*0ba0*/  @P0 EXIT ;  /* 0x000000000000094d */ /* 0x002fec0003800000 */
[----:B------:R-:W-:Y:S01]  /*0bb0*/  STG.E.128 desc[UR4][R10.64+0x800], R12 ;  /* 0x0008000c0a007986 */ /* 0x000fe2000c101d04 */
[----:B------:R-:W-:Y:S05]  /*0bc0*/  EXIT ;  /* 0x000000000000794d */ /* 0x000fea0003800000 */
.L_x_0:
[----:B------:R-:W-:-:S00]  /*0bd0*/  BRA `(.L_x_0) ;  /* 0xfffffffc00fc7947 */ /* 0x000fc0000383ffff */
[----:B------:R-:W-:-:S00]  /*0be0*/  NOP ;  /* 0x0000000000007918 */ /* 0x000fc00000000000 */
        /* <DEDUP_REMOVED lines=9> */
.L_x_1:


//--------------------- .nv.global.init           --------------------------
	.section	.nv.global.init,"aw",@progbits
.nv.global.init:
	.type		_$_str,@object
	.size		_$_str,(_$_str_$_2 - _$_str)
_$_str:
        /*0000*/ 	.byte	0x5f, 0x5f, 0x43, 0x55, 0x44, 0x41, 0x5f, 0x46, 0x54, 0x5a, 0x00
	.type		_$_str_$_2,@object
	.size		_$_str_$_2,(.L_1 - _$_str_$_2)
_$_str_$_2:
        /*000b*/ 	.byte	0x5f, 0x5f, 0x43, 0x55, 0x44, 0x41, 0x5f, 0x50, 0x52, 0x45, 0x43, 0x5f, 0x53, 0x51, 0x52, 0x54
        /*001b*/ 	.byte	0x00
.L_1:


//--------------------- .nv.constant0.triton_poi_fused__native_batch_norm_legit_no_training_relu_39 --------------------------
	.section	.nv.constant0.triton_poi_fused__native_batch_norm_legit_no_training_relu_39,"a",@progbits
	.sectionflags	@""
	.align	4
.nv.constant0.triton_poi_fused__native_batch_norm_legit_no_training_relu_39:
	.zero		580
